	.headerflags	@"EF_CUDA_TEXMODE_UNIFIED EF_CUDA_64BIT_ADDRESS EF_CUDA_ACCELERATORS EF_CUDA_SM90 EF_CUDA_VIRTUAL_SM(EF_CUDA_SM90)"
	.elftype	@"ET_EXEC"


//--------------------- .nv.info                  --------------------------
	.section	.nv.info,"",@"SHT_CUDA_INFO"
	.align	4


	//----- nvinfo : EIATTR_REGCOUNT
	.align		4
        /*0000*/ 	.byte	0x04, 0x2f
        /*0002*/ 	.short	(.L_3 - .L_2)
	.align		4
.L_2:
        /*0004*/ 	.word	index@(triton_poi_fused_cat_3)
        /*0008*/ 	.word	0x0000001b


	//----- nvinfo : EIATTR_MIN_STACK_SIZE
	.align		4
.L_3:
        /*000c*/ 	.byte	0x04, 0x12
        /*000e*/ 	.short	(.L_5 - .L_4)
	.align		4
.L_4:
        /*0010*/ 	.word	index@(triton_poi_fused_cat_3)
        /*0014*/ 	.word	0x00000000


	//----- nvinfo : EIATTR_FRAME_SIZE
	.align		4
.L_5:
        /*0018*/ 	.byte	0x04, 0x11
        /*001a*/ 	.short	(.L_7 - .L_6)
	.align		4
.L_6:
        /*001c*/ 	.word	index@(triton_poi_fused_cat_3)
        /*0020*/ 	.word	0x00000000


	//----- nvinfo : EIATTR_MIN_STACK_SIZE
	.align		4
.L_7:
        /*0024*/ 	.byte	0x04, 0x12
        /*0026*/ 	.short	(.L_9 - .L_8)
	.align		4
.L_8:
        /*0028*/ 	.word	index@(triton_poi_fused_cat_3)
        /*002c*/ 	.word	0x00000000
.L_9:


//--------------------- .nv.info.triton_poi_fused_cat_3 --------------------------
	.section	.nv.info.triton_poi_fused_cat_3,"",@"SHT_CUDA_INFO"
	.sectionflags	@""
	.align	4


	//----- nvinfo : EIATTR_CUDA_API_VERSION
	.align		4
        /*0000*/ 	.byte	0x04, 0x37
        /*0002*/ 	.short	(.L_11 - .L_10)
.L_10:
        /*0004*/ 	.word	0x0000007c


	//----- nvinfo : EIATTR_KPARAM_INFO
	.align		4
.L_11:
        /*0008*/ 	.byte	0x04, 0x17
        /*000a*/ 	.short	(.L_13 - .L_12)
.L_12:
        /*000c*/ 	.word	0x00000000
        /*0010*/ 	.short	0x0007
        /*0012*/ 	.short	0x0038
        /*0014*/ 	.byte	0x00, 0xf0, 0x11, 0x00


	//----- nvinfo : EIATTR_KPARAM_INFO
	.align		4
.L_13:
        /*0018*/ 	.byte	0x04, 0x17
        /*001a*/ 	.short	(.L_15 - .L_14)
.L_14:
        /*001c*/ 	.word	0x00000000
        /*0020*/ 	.short	0x0006
        /*0022*/ 	.short	0x0030
        /*0024*/ 	.byte	0x00, 0xf4, 0x21, 0x00


	//----- nvinfo : EIATTR_KPARAM_INFO
	.align		4
.L_15:
        /*0028*/ 	.byte	0x04, 0x17
        /*002a*/ 	.short	(.L_17 - .L_16)
.L_16:
        /*002c*/ 	.word	0x00000000
        /*0030*/ 	.short	0x0005
        /*0032*/ 	.short	0x0028
        /*0034*/ 	.byte	0x00, 0xf4, 0x21, 0x00


	//----- nvinfo : EIATTR_KPARAM_INFO
	.align		4
.L_17:
        /*0038*/ 	.byte	0x04, 0x17
        /*003a*/ 	.short	(.L_19 - .L_18)
.L_18:
        /*003c*/ 	.word	0x00000000
        /*0040*/ 	.short	0x0004
        /*0042*/ 	.short	0x0020
        /*0044*/ 	.byte	0x00, 0xf4, 0x21, 0x00


	//----- nvinfo : EIATTR_KPARAM_INFO
	.align		4
.L_19:
        /*0048*/ 	.byte	0x04, 0x17
        /*004a*/ 	.short	(.L_21 - .L_20)
.L_20:
        /*004c*/ 	.word	0x00000000
        /*0050*/ 	.short	0x0003
        /*0052*/ 	.short	0x0018
        /*0054*/ 	.byte	0x00, 0xf4, 0x21, 0x00


	//----- nvinfo : EIATTR_KPARAM_INFO
	.align		4
.L_21:
        /*0058*/ 	.byte	0x04, 0x17
        /*005a*/ 	.short	(.L_23 - .L_22)
.L_22:
        /*005c*/ 	.word	0x00000000
        /*0060*/ 	.short	0x0002
        /*0062*/ 	.short	0x0010
        /*0064*/ 	.byte	0x00, 0xf4, 0x21, 0x00


	//----- nvinfo : EIATTR_KPARAM_INFO
	.align		4
.L_23:
        /*0068*/ 	.byte	0x04, 0x17
        /*006a*/ 	.short	(.L_25 - .L_24)
.L_24:
        /*006c*/ 	.word	0x00000000
        /*0070*/ 	.short	0x0001
        /*0072*/ 	.short	0x0008
        /*0074*/ 	.byte	0x00, 0xf4, 0x21, 0x00


	//----- nvinfo : EIATTR_KPARAM_INFO
	.align		4
.L_25:
        /*0078*/ 	.byte	0x04, 0x17
        /*007a*/ 	.short	(.L_27 - .L_26)
.L_26:
        /*007c*/ 	.word	0x00000000
        /*0080*/ 	.short	0x0000
        /*0082*/ 	.short	0x0000
        /*0084*/ 	.byte	0x00, 0xf4, 0x21, 0x00


	//----- nvinfo : EIATTR_SPARSE_MMA_MASK
	.align		4
.L_27:
        /*0088*/ 	.byte	0x03, 0x50
        /*008a*/ 	.short	0x0000


	//----- nvinfo : EIATTR_MAXREG_COUNT
	.align		4
        /*008c*/ 	.byte	0x03, 0x1b
        /*008e*/ 	.short	0x00ff


	//----- nvinfo : EIATTR_EXIT_INSTR_OFFSETS
	.align		4
        /*0090*/ 	.byte	0x04, 0x1c
        /*0092*/ 	.short	(.L_29 - .L_28)


	//   ....[0]....
.L_28:
        /*0094*/ 	.word	0x00000650


	//----- nvinfo : EIATTR_REQNTID
	.align		4
.L_29:
        /*0098*/ 	.byte	0x04, 0x10
        /*009a*/ 	.short	(.L_31 - .L_30)
.L_30:
        /*009c*/ 	.word	0x00000080
        /*00a0*/ 	.word	0x00000001
        /*00a4*/ 	.word	0x00000001


	//----- nvinfo : EIATTR_CBANK_PARAM_SIZE
	.align		4
.L_31:
        /*00a8*/ 	.byte	0x03, 0x19
        /*00aa*/ 	.short	0x003c


	//----- nvinfo : EIATTR_PARAM_CBANK
	.align		4
        /*00ac*/ 	.byte	0x04, 0x0a
        /*00ae*/ 	.short	(.L_33 - .L_32)
	.align		4
.L_32:
        /*00b0*/ 	.word	index@(.nv.constant0.triton_poi_fused_cat_3)
        /*00b4*/ 	.short	0x0210
        /*00b6*/ 	.short	0x003c


	//----- nvinfo : EIATTR_SW_WAR
	.align		4
.L_33:
        /*00b8*/ 	.byte	0x04, 0x36
        /*00ba*/ 	.short	(.L_35 - .L_34)
.L_34:
        /*00bc*/ 	.word	0x00000008
.L_35:


//--------------------- .nv.callgraph             --------------------------
	.section	.nv.callgraph,"",@"SHT_CUDA_CALLGRAPH"
	.align	4
	.sectionentsize	8
	.align		4
        /*0000*/ 	.word	0x00000000
	.align		4
        /*0004*/ 	.word	0xffffffff
	.align		4
        /*0008*/ 	.word	0x00000000
	.align		4
        /*000c*/ 	.word	0xfffffffe
	.align		4
        /*0010*/ 	.word	0x00000000
	.align		4
        /*0014*/ 	.word	0xfffffffd
	.align		4
        /*0018*/ 	.word	0x00000000
	.align		4
        /*001c*/ 	.word	0xfffffffc


//--------------------- .nv.constant4             --------------------------
	.section	.nv.constant4,"a",@progbits
	.align	8
	.align		8
.nv.constant4:
        /*0000*/ 	.dword	_$_str
	.align		8
        /*0008*/ 	.dword	_$_str_$_2


//--------------------- .text.triton_poi_fused_cat_3 --------------------------
	.section	.text.triton_poi_fused_cat_3,"ax",@progbits
	.align	128
        .global         triton_poi_fused_cat_3
        .type           triton_poi_fused_cat_3,@function
        .size           triton_poi_fused_cat_3,(.L_x_1 - triton_poi_fused_cat_3)
        .other          triton_poi_fused_cat_3,@"STO_CUDA_ENTRY STV_DEFAULT"
triton_poi_fused_cat_3:
.text.triton_poi_fused_cat_3:
[----:B------:R-:W-:Y:S01]  /*0000*/  LDC R1, c[0x0][0x28] ;  /* 0x00000a00ff017b82 */ /* 0x000fe20000000800 */
[----:B------:R-:W1:Y:S07]  /*0010*/  S2R R0, SR_TID.X ;  /* 0x0000000000007919 */ /* 0x000e6e0000002100 */
[----:B------:R-:W2:Y:S01]  /*0020*/  LDC.64 R4, c[0x0][0x228] ;  /* 0x00008a00ff047b82 */ /* 0x000ea20000000a00 */
[----:B------:R-:W-:Y:S01]  /*0030*/  CS2R R8, SRZ ;  /* 0x0000000000087805 */ /* 0x000fe2000001ff00 */
[----:B------:R-:W-:Y:S01]  /*0040*/  ULDC.64 UR4, c[0x0][0x208] ;  /* 0x0000820000047ab9 */ /* 0x000fe20000000a00 */
[----:B------:R-:W3:Y:S05]  /*0050*/  S2R R3, SR_CTAID.X ;  /* 0x0000000000037919 */ /* 0x000eea0000002500 */
[----:B------:R-:W4:Y:S01]  /*0060*/  LDC.64 R18, c[0x0][0x220] ;  /* 0x00008800ff127b82 */ /* 0x000f220000000a00 */
[----:B-1----:R-:W-:-:S05]  /*0070*/  IMAD.SHL.U32 R0, R0, 0x2, RZ ;  /* 0x0000000200007824 */ /* 0x002fca00078e00ff */
[----:B------:R-:W-:-:S05]  /*0080*/  LOP3.LUT R0, R0, 0xfe, RZ, 0xc0, !PT ;  /* 0x000000fe00007812 */ /* 0x000fca00078ec0ff */
[----:B---3--:R-:W-:-:S05]  /*0090*/  IMAD R0, R3, 0x100, R0 ;  /* 0x0000010003007824 */ /* 0x008fca00078e0200 */
[----:B------:R-:W-:-:S04]  /*00a0*/  SHF.R.S32.HI R3, RZ, 0x1f, R0 ;  /* 0x0000001fff037819 */ /* 0x000fc80000011400 */
[----:B------:R-:W-:-:S04]  /*00b0*/  LEA.HI R6, R3, R0, RZ, 0x8 ;  /* 0x0000000003067211 */ /* 0x000fc800078f40ff */
[----:B------:R-:W-:-:S05]  /*00c0*/  SHF.R.S32.HI R17, RZ, 0x8, R6 ;  /* 0x00000008ff117819 */ /* 0x000fca0000011406 */
[----:B------:R-:W-:-:S05]  /*00d0*/  IMAD.HI R2, R17, 0x2aaaaaab, RZ ;  /* 0x2aaaaaab11027827 */ /* 0x000fca00078e02ff */
[----:B------:R-:W-:-:S04]  /*00e0*/  SHF.R.U32.HI R3, RZ, 0x1, R2 ;  /* 0x00000001ff037819 */ /* 0x000fc80000011602 */
[----:B------:R-:W-:-:S05]  /*00f0*/  LEA.HI R2, R2, R3, RZ, 0x1 ;  /* 0x0000000302027211 */ /* 0x000fca00078f08ff */
[----:B------:R-:W-:Y:S02]  /*0100*/  IMAD R17, R2, -0xc, R17 ;  /* 0xfffffff402117824 */ /* 0x000fe400078e0211 */
[----:B------:R-:W-:Y:S01]  /*0110*/  IMAD.HI R15, R0, 0x2aaaaaab, RZ ;  /* 0x2aaaaaab000f7827 */ /* 0x000fe200078e02ff */
[----:B------:R-:W1:Y:S02]  /*0120*/  LDC.64 R2, c[0x0][0x218] ;  /* 0x00008600ff027b82 */ /* 0x000e640000000a00 */
[C---:B------:R-:W-:Y:S01]  /*0130*/  ISETP.GT.AND P1, PT, R17.reuse, 0x7, PT ;  /* 0x000000071100780c */ /* 0x040fe20003f24270 */
[----:B--2---:R-:W-:-:S12]  /*0140*/  IMAD.WIDE R4, R17, 0x4, R4 ;  /* 0x0000000411047825 */ /* 0x004fd800078e0204 */
[----:B------:R-:W2:Y:S04]  /*0150*/  @P1 LDG.E.EL R8, desc[UR4][R4.64+-0x20] ;  /* 0xffffe00404081981 */ /* 0x000ea8000c2e1900 */
[----:B------:R3:W5:Y:S01]  /*0160*/  @P1 LDG.E.EL R9, desc[UR4][R4.64+-0x20] ;  /* 0xffffe00404091981 */ /* 0x000762000c2e1900 */
[----:B------:R-:W-:Y:S01]  /*0170*/  LOP3.LUT R7, R6, 0xffffff00, RZ, 0xc0, !PT ;  /* 0xffffff0006077812 */ /* 0x000fe200078ec0ff */
[----:B----4-:R-:W-:Y:S01]  /*0180*/  IMAD.WIDE R22, R17, 0x4, R18 ;  /* 0x0000000411167825 */ /* 0x010fe200078e0212 */
[----:B------:R-:W-:-:S03]  /*0190*/  SHF.R.U32.HI R10, RZ, 0x1f, R15 ;  /* 0x0000001fff0a7819 */ /* 0x000fc6000001160f */
[----:B------:R-:W-:Y:S01]  /*01a0*/  IMAD.IADD R6, R0, 0x1, -R7 ;  /* 0x0000000100067824 */ /* 0x000fe200078e0a07 */
[----:B------:R-:W-:Y:S02]  /*01b0*/  LEA.HI.SX32 R15, R15, R10, 0x17 ;  /* 0x0000000a0f0f7211 */ /* 0x000fe400078fbaff */
[----:B------:R-:W4:Y:S03]  /*01c0*/  LDC.64 R10, c[0x0][0x238] ;  /* 0x00008e00ff0a7b82 */ /* 0x000f260000000a00 */
[----:B------:R-:W-:-:S04]  /*01d0*/  IMAD R12, R15, 0x400, R6 ;  /* 0x000004000f0c7824 */ /* 0x000fc800078e0206 */
[----:B------:R-:W-:Y:S01]  /*01e0*/  IMAD R12, R17, 0x100, R12 ;  /* 0x00000100110c7824 */ /* 0x000fe200078e020c */
[----:B------:R-:W4:Y:S03]  /*01f0*/  LDC.64 R6, c[0x0][0x230] ;  /* 0x00008c00ff067b82 */ /* 0x000f260000000a00 */
[----:B------:R-:W-:Y:S01]  /*0200*/  VIADD R21, R12, 0xfffff800 ;  /* 0xfffff8000c157836 */ /* 0x000fe20000000000 */
[----:B------:R-:W-:-:S03]  /*0210*/  CS2R R12, SRZ ;  /* 0x00000000000c7805 */ /* 0x000fc6000001ff00 */
[----:B-1----:R-:W-:Y:S01]  /*0220*/  IMAD.WIDE R20, R21, 0x4, R2 ;  /* 0x0000000415147825 */ /* 0x002fe200078e0202 */
[----:B---3--:R-:W1:Y:S01]  /*0230*/  LDC.64 R4, c[0x0][0x210] ;  /* 0x00008400ff047b82 */ /* 0x008e620000000a00 */
[----:B------:R-:W-:Y:S01]  /*0240*/  CS2R R2, SRZ ;  /* 0x0000000000027805 */ /* 0x000fe2000001ff00 */
[----:B------:R-:W3:Y:S01]  /*0250*/  @P1 LDG.E.EL R12, desc[UR4][R22.64+-0x20] ;  /* 0xffffe004160c1981 */ /* 0x000ee2000c2e1900 */
[C---:B------:R-:W-:Y:S01]  /*0260*/  ISETP.GE.AND P0, PT, R17.reuse, 0x8, PT ;  /* 0x000000081100780c */ /* 0x040fe20003f06270 */
[----:B------:R-:W-:Y:S02]  /*0270*/  IMAD.MOV.U32 R14, RZ, RZ, RZ ;  /* 0x000000ffff0e7224 */ /* 0x000fe400078e00ff */
[----:B------:R-:W3:Y:S04]  /*0280*/  @P1 LDG.E.EL R13, desc[UR4][R22.64+-0x20] ;  /* 0xffffe004160d1981 */ /* 0x000ee8000c2e1900 */
[----:B------:R4:W3:Y:S02]  /*0290*/  @P1 LDG.E.64 R2, desc[UR4][R20.64] ;  /* 0x0000000414021981 */ /* 0x0008e4000c1e1b00 */
[----:B----4-:R-:W-:-:S04]  /*02a0*/  IMAD.WIDE R10, R17, 0x4, R10 ;  /* 0x00000004110a7825 */ /* 0x010fc800078e020a */
[----:B------:R-:W-:Y:S02]  /*02b0*/  IMAD.MOV.U32 R18, RZ, RZ, RZ ;  /* 0x000000ffff127224 */ /* 0x000fe400078e00ff */
[----:B0-----:R-:W-:Y:S01]  /*02c0*/  IMAD.WIDE R6, R17, 0x4, R6 ;  /* 0x0000000411067825 */ /* 0x001fe200078e0206 */
[----:B------:R-:W-:-:S03]  /*02d0*/  CS2R R16, SRZ ;  /* 0x0000000000107805 */ /* 0x000fc6000001ff00 */
[C---:B------:R-:W-:Y:S01]  /*02e0*/  IMAD R24, R15.reuse, -0xc00, R0 ;  /* 0xfffff4000f187824 */ /* 0x040fe200078e0200 */
[----:B------:R-:W4:Y:S04]  /*02f0*/  @P1 LDG.E.EL R14, desc[UR4][R6.64+-0x20] ;  /* 0xffffe004060e1981 */ /* 0x000f28000c2e1900 */
[----:B------:R-:W4:Y:S01]  /*0300*/  @P1 LDG.E.EL R16, desc[UR4][R6.64+-0x20] ;  /* 0xffffe00406101981 */ /* 0x000f22000c2e1900 */
[----:B------:R-:W-:-:S03]  /*0310*/  IMAD R21, R15, 0x800, R24 ;  /* 0x000008000f157824 */ /* 0x000fc600078e0218 */
[----:B------:R-:W4:Y:S04]  /*0320*/  @P1 LDG.E.EL R17, desc[UR4][R10.64+-0x20] ;  /* 0xffffe0040a111981 */ /* 0x000f28000c2e1900 */
[----:B------:R0:W4:Y:S01]  /*0330*/  @P1 LDG.E.EL R18, desc[UR4][R10.64+-0x20] ;  /* 0xffffe0040a121981 */ /* 0x000122000c2e1900 */
[----:B-1----:R-:W-:Y:S01]  /*0340*/  IMAD.WIDE R20, R21, 0x4, R4 ;  /* 0x0000000415147825 */ /* 0x002fe200078e0204 */
[----:B------:R-:W-:-:S06]  /*0350*/  CS2R R4, SRZ ;  /* 0x0000000000047805 */ /* 0x000fcc000001ff00 */
[----:B------:R1:W4:Y:S01]  /*0360*/  @!P0 LDG.E.64 R4, desc[UR4][R20.64] ;  /* 0x0000000414048981 */ /* 0x000322000c1e1b00 */
[----:B0-----:R-:W-:Y:S01]  /*0370*/  IMAD.MOV.U32 R10, RZ, RZ, 0x3e800000 ;  /* 0x3e800000ff0a7424 */ /* 0x001fe200078e00ff */
[----:B--2---:R-:W-:Y:S02]  /*0380*/  SEL R8, R8, RZ, P1 ;  /* 0x000000ff08087207 */ /* 0x004fe40000800000 */
[----:B-----5:R-:W-:-:S03]  /*0390*/  SEL R9, R9, RZ, P1 ;  /* 0x000000ff09097207 */ /* 0x020fc60000800000 */
[----:B------:R-:W-:-:S04]  /*03a0*/  FADD R8, R8, 9.9999997473787516356e-06 ;  /* 0x3727c5ac08087421 */ /* 0x000fc80000000000 */
[----:B------:R-:W0:Y:S01]  /*03b0*/  MUFU.SQRT R15, R8 ;  /* 0x00000008000f7308 */ /* 0x000e220000002000 */
[----:B------:R-:W-:-:S07]  /*03c0*/  FADD R9, R9, 9.9999997473787516356e-06 ;  /* 0x3727c5ac09097421 */ /* 0x000fce0000000000 */
[----:B------:R-:W2:Y:S01]  /*03d0*/  MUFU.SQRT R6, R9 ;  /* 0x0000000900067308 */ /* 0x000ea20000002000 */
[C---:B0-----:R-:W-:Y:S02]  /*03e0*/  FSETP.GT.AND P2, PT, R15.reuse, 8.50705917302346158658e+37, PT ;  /* 0x7e8000000f00780b */ /* 0x041fe40003f44000 */
[----:B------:R-:W-:Y:S02]  /*03f0*/  FSETP.GEU.AND P4, PT, R15, 1.175494350822287508e-38, PT ;  /* 0x008000000f00780b */ /* 0x000fe40003f8e000 */
[C---:B--2---:R-:W-:Y:S02]  /*0400*/  FSETP.GT.AND P3, PT, R6.reuse, 8.50705917302346158658e+37, PT ;  /* 0x7e8000000600780b */ /* 0x044fe40003f64000 */
[----:B------:R-:W-:-:S07]  /*0410*/  FSETP.GEU.AND P5, PT, R6, 1.175494350822287508e-38, PT ;  /* 0x008000000600780b */ /* 0x000fce0003fae000 */
[----:B------:R-:W-:-:S04]  /*0420*/  @P2 FMUL R15, R15, 0.25 ;  /* 0x3e8000000f0f2820 */ /* 0x000fc80000400000 */
[----:B------:R-:W-:Y:S01]  /*0430*/  @!P4 FMUL R15, R15, 16777216 ;  /* 0x4b8000000f0fc820 */ /* 0x000fe20000400000 */
[----:B------:R-:W-:-:S05]  /*0440*/  @P3 FMUL R6, R6, 0.25 ;  /* 0x3e80000006063820 */ /* 0x000fca0000400000 */
[----:B------:R-:W0:Y:S01]  /*0450*/  MUFU.RCP R15, R15 ;  /* 0x0000000f000f7308 */ /* 0x000e220000001000 */
[----:B------:R-:W-:Y:S01]  /*0460*/  @!P5 FMUL R6, R6, 16777216 ;  /* 0x4b8000000606d820 */ /* 0x000fe20000400000 */
[----:B------:R-:W-:-:S06]  /*0470*/  FSEL R8, R10, 1, P2 ;  /* 0x3f8000000a087808 */ /* 0x000fcc0001000000 */
[----:B------:R2:W5:Y:S01]  /*0480*/  MUFU.RCP R9, R6 ;  /* 0x0000000600097308 */ /* 0x0005620000001000 */
[----:B------:R-:W-:Y:S02]  /*0490*/  FSEL R10, R10, 1, P3 ;  /* 0x3f8000000a0a7808 */ /* 0x000fe40001800000 */
[----:B---3--:R-:W-:Y:S02]  /*04a0*/  SEL R11, R3, RZ, P1 ;  /* 0x000000ff030b7207 */ /* 0x008fe40000800000 */
[----:B------:R-:W-:Y:S01]  /*04b0*/  SEL R7, R2, RZ, P1 ;  /* 0x000000ff02077207 */ /* 0x000fe20000800000 */
[----:B------:R-:W-:Y:S01]  /*04c0*/  @!P4 FMUL R8, R8, 16777216 ;  /* 0x4b8000000808c820 */ /* 0x000fe20000400000 */
[----:B------:R-:W-:Y:S01]  /*04d0*/  SEL R12, R12, RZ, P1 ;  /* 0x000000ff0c0c7207 */ /* 0x000fe20000800000 */
[----:B------:R-:W3:Y:S01]  /*04e0*/  LDC.64 R2, c[0x0][0x240] ;  /* 0x00009000ff027b82 */ /* 0x000ee20000000a00 */
[----:B-1----:R-:W-:Y:S01]  /*04f0*/  SEL R20, R13, RZ, P1 ;  /* 0x000000ff0d147207 */ /* 0x002fe20000800000 */
[----:B------:R-:W-:Y:S01]  /*0500*/  @!P5 FMUL R10, R10, 16777216 ;  /* 0x4b8000000a0ad820 */ /* 0x000fe20000400000 */
[----:B0-----:R-:W-:Y:S01]  /*0510*/  FMUL R8, R15, R8 ;  /* 0x000000080f087220 */ /* 0x001fe20000400000 */
[----:B------:R-:W-:-:S02]  /*0520*/  FADD R7, R7, -R12 ;  /* 0x8000000c07077221 */ /* 0x000fc40000000000 */
[----:B--2---:R-:W-:Y:S01]  /*0530*/  FADD R6, R11, -R20 ;  /* 0x800000140b067221 */ /* 0x004fe20000000000 */
[----:B-----5:R-:W-:Y:S01]  /*0540*/  FMUL R9, R9, R10 ;  /* 0x0000000a09097220 */ /* 0x020fe20000400000 */
[----:B------:R-:W-:Y:S01]  /*0550*/  FMUL R7, R7, R8 ;  /* 0x0000000807077220 */ /* 0x000fe20000400000 */
[----:B----4-:R-:W-:Y:S02]  /*0560*/  SEL R14, R14, RZ, P1 ;  /* 0x000000ff0e0e7207 */ /* 0x010fe40000800000 */
[----:B------:R-:W-:Y:S01]  /*0570*/  SEL R16, R16, RZ, P1 ;  /* 0x000000ff10107207 */ /* 0x000fe20000800000 */
[----:B------:R-:W-:Y:S01]  /*0580*/  FMUL R9, R6, R9 ;  /* 0x0000000906097220 */ /* 0x000fe20000400000 */
[----:B------:R-:W-:Y:S02]  /*0590*/  SEL R8, R17, RZ, P1 ;  /* 0x000000ff11087207 */ /* 0x000fe40000800000 */
[----:B------:R-:W-:-:S03]  /*05a0*/  SEL R18, R18, RZ, P1 ;  /* 0x000000ff12127207 */ /* 0x000fc60000800000 */
[----:B------:R-:W-:Y:S02]  /*05b0*/  FFMA R6, R7, R14, R8 ;  /* 0x0000000e07067223 */ /* 0x000fe40000000008 */
[----:B------:R-:W-:-:S03]  /*05c0*/  FFMA R18, R9, R16, R18 ;  /* 0x0000001009127223 */ /* 0x000fc60000000012 */
[----:B------:R-:W-:Y:S02]  /*05d0*/  FSETP.GEU.AND P1, PT, R6, RZ, PT ;  /* 0x000000ff0600720b */ /* 0x000fe40003f2e000 */
[----:B------:R-:W-:Y:S01]  /*05e0*/  FSETP.GEU.AND P2, PT, R18, RZ, PT ;  /* 0x000000ff1200720b */ /* 0x000fe20003f4e000 */
[----:B---3--:R-:W-:Y:S01]  /*05f0*/  IMAD.WIDE R2, R0, 0x4, R2 ;  /* 0x0000000400027825 */ /* 0x008fe200078e0202 */
[----:B------:R-:W-:Y:S02]  /*0600*/  SEL R4, R4, RZ, !P0 ;  /* 0x000000ff04047207 */ /* 0x000fe40004000000 */
[----:B------:R-:W-:Y:S02]  /*0610*/  SEL R5, R5, RZ, !P0 ;  /* 0x000000ff05057207 */ /* 0x000fe40004000000 */
[----:B------:R-:W-:Y:S02]  /*0620*/  @P0 FSEL R4, R6, RZ, P1 ;  /* 0x000000ff06040208 */ /* 0x000fe40000800000 */
[----:B------:R-:W-:-:S05]  /*0630*/  @P0 FSEL R5, R18, RZ, P2 ;  /* 0x000000ff12050208 */ /* 0x000fca0001000000 */
[----:B------:R-:W-:Y:S01]  /*0640*/  STG.E.64 desc[UR4][R2.64], R4 ;  /* 0x0000000402007986 */ /* 0x000fe2000c101b04 */
[----:B------:R-:W-:Y:S05]  /*0650*/  EXIT ;  /* 0x000000000000794d */ /* 0x000fea0003800000 */
.L_x_0:
[----:B------:R-:W-:-:S00]  /*0660*/  BRA `(.L_x_0) ;  /* 0xfffffffc00fc7947 */ /* 0x000fc0000383ffff */
[----:B------:R-:W-:-:S00]  /*0670*/  NOP ;  /* 0x0000000000007918 */ /* 0x000fc00000000000 */
        /* <DEDUP_REMOVED lines=8> */
.L_x_1:


//--------------------- .nv.global.init           --------------------------
	.section	.nv.global.init,"aw",@progbits
.nv.global.init:
	.type		_$_str,@object
	.size		_$_str,(_$_str_$_2 - _$_str)
_$_str:
        /*0000*/ 	.byte	0x5f, 0x5f, 0x43, 0x55, 0x44, 0x41, 0x5f, 0x46, 0x54, 0x5a, 0x00
	.type		_$_str_$_2,@object
	.size		_$_str_$_2,(.L_1 - _$_str_$_2)
_$_str_$_2:
        /*000b*/ 	.byte	0x5f, 0x5f, 0x43, 0x55, 0x44, 0x41, 0x5f, 0x50, 0x52, 0x45, 0x43, 0x5f, 0x53, 0x51, 0x52, 0x54
        /*001b*/ 	.byte	0x00
.L_1:


//--------------------- .nv.constant0.triton_poi_fused_cat_3 --------------------------
	.section	.nv.constant0.triton_poi_fused_cat_3,"a",@progbits
	.sectionflags	@""
	.align	4
.nv.constant0.triton_poi_fused_cat_3:
	.zero		588
